//
// Generated by NVIDIA NVVM Compiler
//
// Compiler Build ID: CL-36424714
// Cuda compilation tools, release 13.0, V13.0.88
// Based on NVVM 20.0.0
//

.version 9.0
.target sm_100
.address_size 64

	// .globl	_Z16partialReductioniPfS_
// _ZZ16partialReductioniPfS_E3s_a has been demoted

.visible .entry _Z16partialReductioniPfS_(
	.param .u32 _Z16partialReductioniPfS__param_0,
	.param .u64 .ptr .align 1 _Z16partialReductioniPfS__param_1,
	.param .u64 .ptr .align 1 _Z16partialReductioniPfS__param_2
)
{
	.reg .pred 	%p<10>;
	.reg .b32 	%r<9>;
	.reg .b32 	%f<29>;
	.reg .b64 	%rd<9>;
	// demoted variable
	.shared .align 4 .b8 _ZZ16partialReductioniPfS_E3s_a[1024];
	ld.param.u32 	%r5, [_Z16partialReductioniPfS__param_0];
	ld.param.u64 	%rd1, [_Z16partialReductioniPfS__param_1];
	ld.param.u64 	%rd2, [_Z16partialReductioniPfS__param_2];
	mov.u32 	%r1, %tid.x;
	mov.u32 	%r2, %ctaid.x;
	mov.u32 	%r6, %ntid.x;
	mad.lo.s32 	%r3, %r2, %r6, %r1;
	setp.ge.s32 	%p1, %r3, %r5;
	mov.f32 	%f28, 0f00000000;
	@%p1 bra 	$L__BB0_2;
	cvta.to.global.u64 	%rd3, %rd1;
	mul.wide.s32 	%rd4, %r3, 4;
	add.s64 	%rd5, %rd3, %rd4;
	ld.global.f32 	%f28, [%rd5];
$L__BB0_2:
	shl.b32 	%r7, %r1, 2;
	mov.u32 	%r8, _ZZ16partialReductioniPfS_E3s_a;
	add.s32 	%r4, %r8, %r7;
	st.shared.f32 	[%r4], %f28;
	bar.sync 	0;
	setp.gt.u32 	%p2, %r1, 127;
	@%p2 bra 	$L__BB0_4;
	ld.shared.f32 	%f4, [%r4];
	ld.shared.f32 	%f5, [%r4+512];
	add.f32 	%f6, %f4, %f5;
	st.shared.f32 	[%r4], %f6;
$L__BB0_4:
	bar.sync 	0;
	setp.gt.u32 	%p3, %r1, 63;
	@%p3 bra 	$L__BB0_6;
	ld.shared.f32 	%f7, [%r4];
	ld.shared.f32 	%f8, [%r4+256];
	add.f32 	%f9, %f7, %f8;
	st.shared.f32 	[%r4], %f9;
$L__BB0_6:
	bar.sync 	0;
	setp.gt.u32 	%p4, %r1, 31;
	@%p4 bra 	$L__BB0_8;
	ld.shared.f32 	%f10, [%r4];
	ld.shared.f32 	%f11, [%r4+128];
	add.f32 	%f12, %f10, %f11;
	st.shared.f32 	[%r4], %f12;
$L__BB0_8:
	bar.sync 	0;
	setp.gt.u32 	%p5, %r1, 15;
	@%p5 bra 	$L__BB0_10;
	ld.shared.f32 	%f13, [%r4];
	ld.shared.f32 	%f14, [%r4+64];
	add.f32 	%f15, %f13, %f14;
	st.shared.f32 	[%r4], %f15;
$L__BB0_10:
	bar.sync 	0;
	setp.gt.u32 	%p6, %r1, 7;
	@%p6 bra 	$L__BB0_12;
	ld.shared.f32 	%f16, [%r4];
	ld.shared.f32 	%f17, [%r4+32];
	add.f32 	%f18, %f16, %f17;
	st.shared.f32 	[%r4], %f18;
$L__BB0_12:
	bar.sync 	0;
	setp.gt.u32 	%p7, %r1, 3;
	@%p7 bra 	$L__BB0_14;
	ld.shared.f32 	%f19, [%r4];
	ld.shared.f32 	%f20, [%r4+16];
	add.f32 	%f21, %f19, %f20;
	st.shared.f32 	[%r4], %f21;
$L__BB0_14:
	bar.sync 	0;
	setp.gt.u32 	%p8, %r1, 1;
	@%p8 bra 	$L__BB0_16;
	ld.shared.f32 	%f22, [%r4];
	ld.shared.f32 	%f23, [%r4+8];
	add.f32 	%f24, %f22, %f23;
	st.shared.f32 	[%r4], %f24;
$L__BB0_16:
	bar.sync 	0;
	setp.ne.s32 	%p9, %r1, 0;
	@%p9 bra 	$L__BB0_18;
	ld.shared.f32 	%f25, [_ZZ16partialReductioniPfS_E3s_a];
	ld.shared.f32 	%f26, [_ZZ16partialReductioniPfS_E3s_a+4];
	add.f32 	%f27, %f25, %f26;
	st.shared.f32 	[_ZZ16partialReductioniPfS_E3s_a], %f27;
	cvta.to.global.u64 	%rd6, %rd2;
	mul.wide.u32 	%rd7, %r2, 4;
	add.s64 	%rd8, %rd6, %rd7;
	st.global.f32 	[%rd8], %f27;
$L__BB0_18:
	ret;

}


// ===== COMPILED SASS (sm_100) =====

	.target	sm_100

	.elftype	@"ET_EXEC"


//--------------------- .note.nv.tkinfo           --------------------------
	.section	.note.nv.tkinfo,"",@"SHT_NOTE"
	.sectionflags	@"SHF_NOTE_NV_TKINFO"
	.tkinfo
        /*0018*/ 	.word	0x00000002
        /*0030*/ 	.string	""
        /*0030*/ 	.string	"ptxas"
        /*0030*/ 	.string	"Cuda compilation tools, release 13.0, V13.0.88"
        /*0030*/ 	.string	"Build cuda_13.0.r13.0/compiler.36424714_0"
        /*0030*/ 	.string	"-arch sm_100 -m 64 "



//--------------------- .note.nv.cuinfo           --------------------------
	.section	.note.nv.cuinfo,"",@"SHT_NOTE"
	.sectionflags	@"SHF_NOTE_NV_CUINFO"
        /*0018*/ 	.short	0x0002
        /*001a*/ 	.short	0x0064
        /*001c*/ 	.short	0x0082
	.zero		2


//--------------------- .nv.info                  --------------------------
	.section	.nv.info,"",@"SHT_CUDA_INFO"
	.align	4


	//----- nvinfo : EIATTR_REGCOUNT
	.align		4
        /*0000*/ 	.byte	0x04, 0x2f
        /*0002*/ 	.short	(.L_1 - .L_0)
	.align		4
.L_0:
        /*0004*/ 	.word	index@(_Z16partialReductioniPfS_)
        /*0008*/ 	.word	0x0000000c


	//----- nvinfo : EIATTR_FRAME_SIZE
	.align		4
.L_1:
        /*000c*/ 	.byte	0x04, 0x11
        /*000e*/ 	.short	(.L_3 - .L_2)
	.align		4
.L_2:
        /*0010*/ 	.word	index@(_Z16partialReductioniPfS_)
        /*0014*/ 	.word	0x00000000


	//----- nvinfo : EIATTR_MIN_STACK_SIZE
	.align		4
.L_3:
        /*0018*/ 	.byte	0x04, 0x12
        /*001a*/ 	.short	(.L_5 - .L_4)
	.align		4
.L_4:
        /*001c*/ 	.word	index@(_Z16partialReductioniPfS_)
        /*0020*/ 	.word	0x00000000
.L_5:


//--------------------- .nv.compat                --------------------------
	.section	.nv.compat,"",@"SHT_CUDA_COMPAT_INFO"
	.align	4
        /*0000*/ 	.byte	0x02, 0x09, 0x00, 0x00, 0x02, 0x02, 0x01, 0x00, 0x02, 0x05, 0x05, 0x00, 0x03, 0x07, 0x01, 0x01
        /*0010*/ 	.byte	0x02, 0x03, 0x00, 0x00, 0x02, 0x06, 0x01, 0x00, 0x04, 0x0b, 0x08, 0x00, 0x09, 0x00, 0x00, 0x00
        /*0020*/ 	.byte	0x00, 0x00, 0x00, 0x00


//--------------------- .nv.info._Z16partialReductioniPfS_ --------------------------
	.section	.nv.info._Z16partialReductioniPfS_,"",@"SHT_CUDA_INFO"
	.sectionflags	@""
	.align	4


	//----- nvinfo : EIATTR_CUDA_API_VERSION
	.align		4
        /*0000*/ 	.byte	0x04, 0x37
        /*0002*/ 	.short	(.L_7 - .L_6)
.L_6:
        /*0004*/ 	.word	0x00000082


	//----- nvinfo : EIATTR_KPARAM_INFO
	.align		4
.L_7:
        /*0008*/ 	.byte	0x04, 0x17
        /*000a*/ 	.short	(.L_9 - .L_8)
.L_8:
        /*000c*/ 	.word	0x00000000
        /*0010*/ 	.short	0x0002
        /*0012*/ 	.short	0x0010
        /*0014*/ 	.byte	0x00, 0xf5, 0x21, 0x00


	//----- nvinfo : EIATTR_KPARAM_INFO
	.align		4
.L_9:
        /*0018*/ 	.byte	0x04, 0x17
        /*001a*/ 	.short	(.L_11 - .L_10)
.L_10:
        /*001c*/ 	.word	0x00000000
        /*0020*/ 	.short	0x0001
        /*0022*/ 	.short	0x0008
        /*0024*/ 	.byte	0x00, 0xf5, 0x21, 0x00


	//----- nvinfo : EIATTR_KPARAM_INFO
	.align		4
.L_11:
        /*0028*/ 	.byte	0x04, 0x17
        /*002a*/ 	.short	(.L_13 - .L_12)
.L_12:
        /*002c*/ 	.word	0x00000000
        /*0030*/ 	.short	0x0000
        /*0032*/ 	.short	0x0000
        /*0034*/ 	.byte	0x00, 0xf0, 0x11, 0x00


	//----- nvinfo : EIATTR_SPARSE_MMA_MASK
	.align		4
.L_13:
        /*0038*/ 	.byte	0x03, 0x50
        /*003a*/ 	.short	0x0000


	//----- nvinfo : EIATTR_MAXREG_COUNT
	.align		4
        /*003c*/ 	.byte	0x03, 0x1b
        /*003e*/ 	.short	0x00ff


	//----- nvinfo : EIATTR_NUM_BARRIERS
	.align		4
        /*0040*/ 	.byte	0x02, 0x4c
        /*0042*/ 	.byte	0x01
	.zero		1


	//----- nvinfo : EIATTR_MERCURY_ISA_VERSION
	.align		4
        /*0044*/ 	.byte	0x03, 0x5f
        /*0046*/ 	.short	0x0101


	//----- nvinfo : EIATTR_VRC_CTA_INIT_COUNT
	.align		4
        /*0048*/ 	.byte	0x02, 0x4a
	.zero		1
	.zero		1


	//----- nvinfo : EIATTR_EXIT_INSTR_OFFSETS
	.align		4
        /*004c*/ 	.byte	0x04, 0x1c
        /*004e*/ 	.short	(.L_15 - .L_14)


	//   ....[0]....
.L_14:
        /*0050*/ 	.word	0x000003d0


	//   ....[1]....
        /*0054*/ 	.word	0x00000440


	//----- nvinfo : EIATTR_CBANK_PARAM_SIZE
	.align		4
.L_15:
        /*0058*/ 	.byte	0x03, 0x19
        /*005a*/ 	.short	0x0018


	//----- nvinfo : EIATTR_PARAM_CBANK
	.align		4
        /*005c*/ 	.byte	0x04, 0x0a
        /*005e*/ 	.short	(.L_17 - .L_16)
	.align		4
.L_16:
        /*0060*/ 	.word	index@(.nv.constant0._Z16partialReductioniPfS_)
        /*0064*/ 	.short	0x0380
        /*0066*/ 	.short	0x0018


	//----- nvinfo : EIATTR_SW_WAR
	.align		4
.L_17:
        /*0068*/ 	.byte	0x04, 0x36
        /*006a*/ 	.short	(.L_19 - .L_18)
.L_18:
        /*006c*/ 	.word	0x00000008
.L_19:


//--------------------- .nv.callgraph             --------------------------
	.section	.nv.callgraph,"",@"SHT_CUDA_CALLGRAPH"
	.align	4
	.sectionentsize	8
	.align		4
        /*0000*/ 	.word	0x00000000
	.align		4
        /*0004*/ 	.word	0xffffffff
	.align		4
        /*0008*/ 	.word	0x00000000
	.align		4
        /*000c*/ 	.word	0xfffffffe
	.align		4
        /*0010*/ 	.word	0x00000000
	.align		4
        /*0014*/ 	.word	0xfffffffd
	.align		4
        /*0018*/ 	.word	0x00000000
	.align		4
        /*001c*/ 	.word	0xfffffffc


//--------------------- .text._Z16partialReductioniPfS_ --------------------------
	.section	.text._Z16partialReductioniPfS_,"ax",@progbits
	.align	128
        .global         _Z16partialReductioniPfS_
        .type           _Z16partialReductioniPfS_,@function
        .size           _Z16partialReductioniPfS_,(.L_x_1 - _Z16partialReductioniPfS_)
        .other          _Z16partialReductioniPfS_,@"STO_CUDA_ENTRY STV_DEFAULT"
_Z16partialReductioniPfS_:
.text._Z16partialReductioniPfS_:
[----:B------:R-:W-:Y:S01]  /*0000*/  LDC R1, c[0x0][0x37c] ;  /* 0x0000df00ff017b82 */ /* 0x000fe20000000800 */
[----:B------:R-:W0:Y:S01]  /*0010*/  S2R R9, SR_TID.X ;  /* 0x0000000000097919 */ /* 0x000e220000002100 */
[----:B------:R-:W0:Y:S01]  /*0020*/  LDCU UR4, c[0x0][0x360] ;  /* 0x00006c00ff0477ac */ /* 0x000e220008000800 */
[----:B------:R-:W-:Y:S01]  /*0030*/  HFMA2 R4, -RZ, RZ, 0, 0 ;  /* 0x00000000ff047431 */ /* 0x000fe200000001ff */
[----:B------:R-:W0:Y:S01]  /*0040*/  S2R R0, SR_CTAID.X ;  /* 0x0000000000007919 */ /* 0x000e220000002500 */
[----:B------:R-:W1:Y:S01]  /*0050*/  LDCU UR5, c[0x0][0x380] ;  /* 0x00007000ff0577ac */ /* 0x000e620008000800 */
[----:B------:R-:W2:Y:S01]  /*0060*/  LDCU.64 UR6, c[0x0][0x358] ;  /* 0x00006b00ff0677ac */ /* 0x000ea20008000a00 */
[----:B0-----:R-:W-:-:S05]  /*0070*/  IMAD R5, R0, UR4, R9 ;  /* 0x0000000400057c24 */ /* 0x001fca000f8e0209 */
[----:B-1----:R-:W-:-:S13]  /*0080*/  ISETP.GE.AND P0, PT, R5, UR5, PT ;  /* 0x0000000505007c0c */ /* 0x002fda000bf06270 */
[----:B------:R-:W0:Y:S02]  /*0090*/  @!P0 LDC.64 R2, c[0x0][0x388] ;  /* 0x0000e200ff028b82 */ /* 0x000e240000000a00 */
[----:B0-----:R-:W-:-:S05]  /*00a0*/  @!P0 IMAD.WIDE R2, R5, 0x4, R2 ;  /* 0x0000000405028825 */ /* 0x001fca00078e0202 */
[----:B--2---:R-:W2:Y:S01]  /*00b0*/  @!P0 LDG.E R4, desc[UR6][R2.64] ;  /* 0x0000000602048981 */ /* 0x004ea2000c1e1900 */
[----:B------:R-:W0:Y:S01]  /*00c0*/  S2UR UR5, SR_CgaCtaId ;  /* 0x00000000000579c3 */ /* 0x000e220000008800 */
[----:B------:R-:W-:Y:S01]  /*00d0*/  UMOV UR4, 0x400 ;  /* 0x0000040000047882 */ /* 0x000fe20000000000 */
[C---:B------:R-:W-:Y:S02]  /*00e0*/  ISETP.GT.U32.AND P1, PT, R9.reuse, 0x7f, PT ;  /* 0x0000007f0900780c */ /* 0x040fe40003f24070 */
[----:B------:R-:W-:Y:S01]  /*00f0*/  ISETP.GT.U32.AND P0, PT, R9, 0x3f, PT ;  /* 0x0000003f0900780c */ /* 0x000fe20003f04070 */
[----:B0-----:R-:W-:-:S06]  /*0100*/  ULEA UR4, UR5, UR4, 0x18 ;  /* 0x0000000405047291 */ /* 0x001fcc000f8ec0ff */
[----:B------:R-:W-:-:S05]  /*0110*/  LEA R5, R9, UR4, 0x2 ;  /* 0x0000000409057c11 */ /* 0x000fca000f8e10ff */
[----:B--2---:R-:W-:Y:S01]  /*0120*/  STS [R5], R4 ;  /* 0x0000000405007388 */ /* 0x004fe20000000800 */
[----:B------:R-:W-:Y:S06]  /*0130*/  BAR.SYNC.DEFER_BLOCKING 0x0 ;  /* 0x0000000000007b1d */ /* 0x000fec0000010000 */
[----:B------:R-:W-:Y:S04]  /*0140*/  @!P1 LDS R6, [R5] ;  /* 0x0000000005069984 */ /* 0x000fe80000000800 */
[----:B------:R-:W0:Y:S02]  /*0150*/  @!P1 LDS R7, [R5+0x200] ;  /* 0x0002000005079984 */ /* 0x000e240000000800 */
[----:B0-----:R-:W-:-:S05]  /*0160*/  @!P1 FADD R6, R6, R7 ;  /* 0x0000000706069221 */ /* 0x001fca0000000000 */
[----:B------:R-:W-:Y:S01]  /*0170*/  @!P1 STS [R5], R6 ;  /* 0x0000000605009388 */ /* 0x000fe20000000800 */
[----:B------:R-:W-:Y:S01]  /*0180*/  BAR.SYNC.DEFER_BLOCKING 0x0 ;  /* 0x0000000000007b1d */ /* 0x000fe20000010000 */
[----:B------:R-:W-:-:S05]  /*0190*/  ISETP.GT.U32.AND P1, PT, R9, 0x1f, PT ;  /* 0x0000001f0900780c */ /* 0x000fca0003f24070 */
        /* <DEDUP_REMOVED lines=29> */
[----:B------:R-:W-:-:S05]  /*0370*/  ISETP.NE.AND P0, PT, R9, RZ, PT ;  /* 0x000000ff0900720c */ /* 0x000fca0003f05270 */
[----:B------:R-:W-:Y:S04]  /*0380*/  @!P1 LDS R3, [R5] ;  /* 0x0000000005039984 */ /* 0x000fe80000000800 */
[----:B------:R-:W0:Y:S02]  /*0390*/  @!P1 LDS R6, [R5+0x8] ;  /* 0x0000080005069984 */ /* 0x000e240000000800 */
[----:B0-----:R-:W-:-:S05]  /*03a0*/  @!P1 FADD R6, R3, R6 ;  /* 0x0000000603069221 */ /* 0x001fca0000000000 */
[----:B------:R0:W-:Y:S01]  /*03b0*/  @!P1 STS [R5], R6 ;  /* 0x0000000605009388 */ /* 0x0001e20000000800 */
[----:B------:R-:W-:Y:S06]  /*03c0*/  BAR.SYNC.DEFER_BLOCKING 0x0 ;  /* 0x0000000000007b1d */ /* 0x000fec0000010000 */
[----:B------:R-:W-:Y:S05]  /*03d0*/  @P0 EXIT ;  /* 0x000000000000094d */ /* 0x000fea0003800000 */
[----:B0-----:R-:W0:Y:S01]  /*03e0*/  LDS.64 R4, [UR4] ;  /* 0x00000004ff047984 */ /* 0x001e220008000a00 */
[----:B------:R-:W1:Y:S02]  /*03f0*/  LDC.64 R2, c[0x0][0x390] ;  /* 0x0000e400ff027b82 */ /* 0x000e640000000a00 */
[----:B-1----:R-:W-:-:S04]  /*0400*/  IMAD.WIDE.U32 R2, R0, 0x4, R2 ;  /* 0x0000000400027825 */ /* 0x002fc800078e0002 */
[----:B0-----:R-:W-:-:S05]  /*0410*/  FADD R5, R4, R5 ;  /* 0x0000000504057221 */ /* 0x001fca0000000000 */
[----:B------:R-:W-:Y:S04]  /*0420*/  STS [UR4], R5 ;  /* 0x00000005ff007988 */ /* 0x000fe80008000804 */
[----:B------:R-:W-:Y:S01]  /*0430*/  STG.E desc[UR6][R2.64], R5 ;  /* 0x0000000502007986 */ /* 0x000fe2000c101906 */
[----:B------:R-:W-:Y:S05]  /*0440*/  EXIT ;  /* 0x000000000000794d */ /* 0x000fea0003800000 */
.L_x_0:
[----:B------:R-:W-:-:S00]  /*0450*/  BRA `(.L_x_0) ;  /* 0xfffffffc00fc7947 */ /* 0x000fc0000383ffff */
[----:B------:R-:W-:-:S00]  /*0460*/  NOP ;  /* 0x0000000000007918 */ /* 0x000fc00000000000 */
        /* <DEDUP_REMOVED lines=9> */
.L_x_1:


//--------------------- .nv.shared._Z16partialReductioniPfS_ --------------------------
	.section	.nv.shared._Z16partialReductioniPfS_,"aw",@nobits
	.sectionflags	@""
	.align	4
.nv.shared._Z16partialReductioniPfS_:
	.zero		2048


//--------------------- .nv.shared.reserved.0     --------------------------
	.section	.nv.shared.reserved.0,"aw",@nobits
	.weak		__nv_reservedSMEM_offset_0_alias
	.size		__nv_reservedSMEM_offset_0_alias, 0, 64
	.other		__nv_reservedSMEM_offset_0_alias,@"STO_CUDA_RESERVED_SHARED STV_DEFAULT"
__nv_reservedSMEM_offset_0_alias:
	.zero		0
	.zero		64


//--------------------- .nv.constant0._Z16partialReductioniPfS_ --------------------------
	.section	.nv.constant0._Z16partialReductioniPfS_,"a",@progbits
	.sectionflags	@""
	.align	4
.nv.constant0._Z16partialReductioniPfS_:
	.zero		920


//--------------------- SYMBOLS --------------------------

	.type		.nv.reservedSmem.offset0,@object
	.size		.nv.reservedSmem.offset0,0x4
	.type		.nv.reservedSmem.cap,@object
	.size		.nv.reservedSmem.cap,0x4
